//
// Generated by NVIDIA NVVM Compiler
//
// Compiler Build ID: CL-36424714
// Cuda compilation tools, release 13.0, V13.0.88
// Based on NVVM 20.0.0
//

.version 9.0
.target sm_100
.address_size 64

	// .globl	_Z3dotPiS_S_

.visible .entry _Z3dotPiS_S_(
	.param .u64 .ptr .align 1 _Z3dotPiS_S__param_0,
	.param .u64 .ptr .align 1 _Z3dotPiS_S__param_1,
	.param .u64 .ptr .align 1 _Z3dotPiS_S__param_2
)
{
	.reg .b32 	%r<8>;
	.reg .b64 	%rd<11>;

	ld.param.u64 	%rd1, [_Z3dotPiS_S__param_0];
	ld.param.u64 	%rd2, [_Z3dotPiS_S__param_1];
	ld.param.u64 	%rd3, [_Z3dotPiS_S__param_2];
	cvta.to.global.u64 	%rd4, %rd3;
	cvta.to.global.u64 	%rd5, %rd2;
	cvta.to.global.u64 	%rd6, %rd1;
	mov.u32 	%r1, %tid.x;
	mov.u32 	%r2, %ctaid.x;
	mov.u32 	%r3, %ntid.x;
	mad.lo.s32 	%r4, %r2, %r3, %r1;
	mul.wide.s32 	%rd7, %r4, 4;
	add.s64 	%rd8, %rd6, %rd7;
	ld.global.u32 	%r5, [%rd8];
	add.s64 	%rd9, %rd5, %rd7;
	ld.global.u32 	%r6, [%rd9];
	mul.lo.s32 	%r7, %r6, %r5;
	add.s64 	%rd10, %rd4, %rd7;
	st.global.u32 	[%rd10], %r7;
	ret;

}


// ===== COMPILED SASS (sm_100) =====

	.target	sm_100

	.elftype	@"ET_EXEC"


//--------------------- .note.nv.tkinfo           --------------------------
	.section	.note.nv.tkinfo,"",@"SHT_NOTE"
	.sectionflags	@"SHF_NOTE_NV_TKINFO"
	.tkinfo
        /*0018*/ 	.word	0x00000002
        /*0030*/ 	.string	""
        /*0030*/ 	.string	"ptxas"
        /*0030*/ 	.string	"Cuda compilation tools, release 13.0, V13.0.88"
        /*0030*/ 	.string	"Build cuda_13.0.r13.0/compiler.36424714_0"
        /*0030*/ 	.string	"-arch sm_100 -m 64 "



//--------------------- .note.nv.cuinfo           --------------------------
	.section	.note.nv.cuinfo,"",@"SHT_NOTE"
	.sectionflags	@"SHF_NOTE_NV_CUINFO"
        /*0018*/ 	.short	0x0002
        /*001a*/ 	.short	0x0064
        /*001c*/ 	.short	0x0082
	.zero		2


//--------------------- .nv.info                  --------------------------
	.section	.nv.info,"",@"SHT_CUDA_INFO"
	.align	4


	//----- nvinfo : EIATTR_REGCOUNT
	.align		4
        /*0000*/ 	.byte	0x04, 0x2f
        /*0002*/ 	.short	(.L_1 - .L_0)
	.align		4
.L_0:
        /*0004*/ 	.word	index@(_Z3dotPiS_S_)
        /*0008*/ 	.word	0x0000000c


	//----- nvinfo : EIATTR_FRAME_SIZE
	.align		4
.L_1:
        /*000c*/ 	.byte	0x04, 0x11
        /*000e*/ 	.short	(.L_3 - .L_2)
	.align		4
.L_2:
        /*0010*/ 	.word	index@(_Z3dotPiS_S_)
        /*0014*/ 	.word	0x00000000


	//----- nvinfo : EIATTR_MIN_STACK_SIZE
	.align		4
.L_3:
        /*0018*/ 	.byte	0x04, 0x12
        /*001a*/ 	.short	(.L_5 - .L_4)
	.align		4
.L_4:
        /*001c*/ 	.word	index@(_Z3dotPiS_S_)
        /*0020*/ 	.word	0x00000000
.L_5:


//--------------------- .nv.compat                --------------------------
	.section	.nv.compat,"",@"SHT_CUDA_COMPAT_INFO"
	.align	4
        /*0000*/ 	.byte	0x02, 0x09, 0x00, 0x00, 0x02, 0x02, 0x01, 0x00, 0x02, 0x05, 0x05, 0x00, 0x03, 0x07, 0x01, 0x01
        /*0010*/ 	.byte	0x02, 0x03, 0x00, 0x00, 0x02, 0x06, 0x01, 0x00, 0x04, 0x0b, 0x08, 0x00, 0x09, 0x00, 0x00, 0x00
        /*0020*/ 	.byte	0x00, 0x00, 0x00, 0x00


//--------------------- .nv.info._Z3dotPiS_S_     --------------------------
	.section	.nv.info._Z3dotPiS_S_,"",@"SHT_CUDA_INFO"
	.sectionflags	@""
	.align	4


	//----- nvinfo : EIATTR_CUDA_API_VERSION
	.align		4
        /*0000*/ 	.byte	0x04, 0x37
        /*0002*/ 	.short	(.L_7 - .L_6)
.L_6:
        /*0004*/ 	.word	0x00000082


	//----- nvinfo : EIATTR_KPARAM_INFO
	.align		4
.L_7:
        /*0008*/ 	.byte	0x04, 0x17
        /*000a*/ 	.short	(.L_9 - .L_8)
.L_8:
        /*000c*/ 	.word	0x00000000
        /*0010*/ 	.short	0x0002
        /*0012*/ 	.short	0x0010
        /*0014*/ 	.byte	0x00, 0xf5, 0x21, 0x00


	//----- nvinfo : EIATTR_KPARAM_INFO
	.align		4
.L_9:
        /*0018*/ 	.byte	0x04, 0x17
        /*001a*/ 	.short	(.L_11 - .L_10)
.L_10:
        /*001c*/ 	.word	0x00000000
        /*0020*/ 	.short	0x0001
        /*0022*/ 	.short	0x0008
        /*0024*/ 	.byte	0x00, 0xf5, 0x21, 0x00


	//----- nvinfo : EIATTR_KPARAM_INFO
	.align		4
.L_11:
        /*0028*/ 	.byte	0x04, 0x17
        /*002a*/ 	.short	(.L_13 - .L_12)
.L_12:
        /*002c*/ 	.word	0x00000000
        /*0030*/ 	.short	0x0000
        /*0032*/ 	.short	0x0000
        /*0034*/ 	.byte	0x00, 0xf5, 0x21, 0x00


	//----- nvinfo : EIATTR_SPARSE_MMA_MASK
	.align		4
.L_13:
        /*0038*/ 	.byte	0x03, 0x50
        /*003a*/ 	.short	0x0000


	//----- nvinfo : EIATTR_MAXREG_COUNT
	.align		4
        /*003c*/ 	.byte	0x03, 0x1b
        /*003e*/ 	.short	0x00ff


	//----- nvinfo : EIATTR_MERCURY_ISA_VERSION
	.align		4
        /*0040*/ 	.byte	0x03, 0x5f
        /*0042*/ 	.short	0x0101


	//----- nvinfo : EIATTR_VRC_CTA_INIT_COUNT
	.align		4
        /*0044*/ 	.byte	0x02, 0x4a
	.zero		1
	.zero		1


	//----- nvinfo : EIATTR_EXIT_INSTR_OFFSETS
	.align		4
        /*0048*/ 	.byte	0x04, 0x1c
        /*004a*/ 	.short	(.L_15 - .L_14)


	//   ....[0]....
.L_14:
        /*004c*/ 	.word	0x00000100


	//----- nvinfo : EIATTR_CBANK_PARAM_SIZE
	.align		4
.L_15:
        /*0050*/ 	.byte	0x03, 0x19
        /*0052*/ 	.short	0x0018


	//----- nvinfo : EIATTR_PARAM_CBANK
	.align		4
        /*0054*/ 	.byte	0x04, 0x0a
        /*0056*/ 	.short	(.L_17 - .L_16)
	.align		4
.L_16:
        /*0058*/ 	.word	index@(.nv.constant0._Z3dotPiS_S_)
        /*005c*/ 	.short	0x0380
        /*005e*/ 	.short	0x0018


	//----- nvinfo : EIATTR_SW_WAR
	.align		4
.L_17:
        /*0060*/ 	.byte	0x04, 0x36
        /*0062*/ 	.short	(.L_19 - .L_18)
.L_18:
        /*0064*/ 	.word	0x00000008
.L_19:


//--------------------- .nv.callgraph             --------------------------
	.section	.nv.callgraph,"",@"SHT_CUDA_CALLGRAPH"
	.align	4
	.sectionentsize	8
	.align		4
        /*0000*/ 	.word	0x00000000
	.align		4
        /*0004*/ 	.word	0xffffffff
	.align		4
        /*0008*/ 	.word	0x00000000
	.align		4
        /*000c*/ 	.word	0xfffffffe
	.align		4
        /*0010*/ 	.word	0x00000000
	.align		4
        /*0014*/ 	.word	0xfffffffd
	.align		4
        /*0018*/ 	.word	0x00000000
	.align		4
        /*001c*/ 	.word	0xfffffffc


//--------------------- .text._Z3dotPiS_S_        --------------------------
	.section	.text._Z3dotPiS_S_,"ax",@progbits
	.align	128
        .global         _Z3dotPiS_S_
        .type           _Z3dotPiS_S_,@function
        .size           _Z3dotPiS_S_,(.L_x_1 - _Z3dotPiS_S_)
        .other          _Z3dotPiS_S_,@"STO_CUDA_ENTRY STV_DEFAULT"
_Z3dotPiS_S_:
.text._Z3dotPiS_S_:
[----:B------:R-:W-:Y:S01]  /*0000*/  LDC R1, c[0x0][0x37c] ;  /* 0x0000df00ff017b82 */ /* 0x000fe20000000800 */
[----:B------:R-:W0:Y:S07]  /*0010*/  S2R R9, SR_TID.X ;  /* 0x0000000000097919 */ /* 0x000e2e0000002100 */
[----:B------:R-:W0:Y:S01]  /*0020*/  S2UR UR6, SR_CTAID.X ;  /* 0x00000000000679c3 */ /* 0x000e220000002500 */
[----:B------:R-:W1:Y:S07]  /*0030*/  LDCU.64 UR4, c[0x0][0x358] ;  /* 0x00006b00ff0477ac */ /* 0x000e6e0008000a00 */
[----:B------:R-:W0:Y:S08]  /*0040*/  LDC R0, c[0x0][0x360] ;  /* 0x0000d800ff007b82 */ /* 0x000e300000000800 */
[----:B------:R-:W2:Y:S08]  /*0050*/  LDC.64 R2, c[0x0][0x380] ;  /* 0x0000e000ff027b82 */ /* 0x000eb00000000a00 */
[----:B------:R-:W3:Y:S01]  /*0060*/  LDC.64 R4, c[0x0][0x388] ;  /* 0x0000e200ff047b82 */ /* 0x000ee20000000a00 */
[----:B0-----:R-:W-:-:S07]  /*0070*/  IMAD R9, R0, UR6, R9 ;  /* 0x0000000600097c24 */ /* 0x001fce000f8e0209 */
[----:B------:R-:W0:Y:S01]  /*0080*/  LDC.64 R6, c[0x0][0x390] ;  /* 0x0000e400ff067b82 */ /* 0x000e220000000a00 */
[----:B--2---:R-:W-:-:S06]  /*0090*/  IMAD.WIDE R2, R9, 0x4, R2 ;  /* 0x0000000409027825 */ /* 0x004fcc00078e0202 */
[----:B-1----:R-:W2:Y:S01]  /*00a0*/  LDG.E R2, desc[UR4][R2.64] ;  /* 0x0000000402027981 */ /* 0x002ea2000c1e1900 */
[----:B---3--:R-:W-:-:S06]  /*00b0*/  IMAD.WIDE R4, R9, 0x4, R4 ;  /* 0x0000000409047825 */ /* 0x008fcc00078e0204 */
[----:B------:R-:W2:Y:S01]  /*00c0*/  LDG.E R5, desc[UR4][R4.64] ;  /* 0x0000000404057981 */ /* 0x000ea2000c1e1900 */
[----:B0-----:R-:W-:-:S04]  /*00d0*/  IMAD.WIDE R6, R9, 0x4, R6 ;  /* 0x0000000409067825 */ /* 0x001fc800078e0206 */
[----:B--2---:R-:W-:-:S05]  /*00e0*/  IMAD R9, R2, R5, RZ ;  /* 0x0000000502097224 */ /* 0x004fca00078e02ff */
[----:B------:R-:W-:Y:S01]  /*00f0*/  STG.E desc[UR4][R6.64], R9 ;  /* 0x0000000906007986 */ /* 0x000fe2000c101904 */
[----:B------:R-:W-:Y:S05]  /*0100*/  EXIT ;  /* 0x000000000000794d */ /* 0x000fea0003800000 */
.L_x_0:
[----:B------:R-:W-:-:S00]  /*0110*/  BRA `(.L_x_0) ;  /* 0xfffffffc00fc7947 */ /* 0x000fc0000383ffff */
[----:B------:R-:W-:-:S00]  /*0120*/  NOP ;  /* 0x0000000000007918 */ /* 0x000fc00000000000 */
        /* <DEDUP_REMOVED lines=13> */
.L_x_1:


//--------------------- .nv.shared.reserved.0     --------------------------
	.section	.nv.shared.reserved.0,"aw",@nobits
	.weak		__nv_reservedSMEM_offset_0_alias
	.size		__nv_reservedSMEM_offset_0_alias, 0, 64
	.other		__nv_reservedSMEM_offset_0_alias,@"STO_CUDA_RESERVED_SHARED STV_DEFAULT"
__nv_reservedSMEM_offset_0_alias:
	.zero		0
	.zero		64


//--------------------- .nv.constant0._Z3dotPiS_S_ --------------------------
	.section	.nv.constant0._Z3dotPiS_S_,"a",@progbits
	.sectionflags	@""
	.align	4
.nv.constant0._Z3dotPiS_S_:
	.zero		920


//--------------------- SYMBOLS --------------------------

	.type		.nv.reservedSmem.offset0,@object
	.size		.nv.reservedSmem.offset0,0x4
